//
// Generated by NVIDIA NVVM Compiler
//
// Compiler Build ID: CL-36424714
// Cuda compilation tools, release 13.0, V13.0.88
// Based on NVVM 20.0.0
//

.version 9.0
.target sm_100
.address_size 64

	// .globl	_Z20integralByMiddleQuadPdPKdS1_
// _ZZ20integralByMiddleQuadPdPKdS1_E3csh has been demoted
// _ZZ16integralByTrapezPdPKdS1_E3csh has been demoted

.visible .entry _Z20integralByMiddleQuadPdPKdS1_(
	.param .u64 .ptr .align 1 _Z20integralByMiddleQuadPdPKdS1__param_0,
	.param .u64 .ptr .align 1 _Z20integralByMiddleQuadPdPKdS1__param_1,
	.param .u64 .ptr .align 1 _Z20integralByMiddleQuadPdPKdS1__param_2
)
{
	.reg .pred 	%p<2>;
	.reg .b32 	%r<8>;
	.reg .b64 	%rd<9>;
	.reg .b64 	%fd<8>;
	// demoted variable
	.shared .align 8 .b8 _ZZ20integralByMiddleQuadPdPKdS1_E3csh[256];
	ld.param.u64 	%rd1, [_Z20integralByMiddleQuadPdPKdS1__param_0];
	ld.param.u64 	%rd2, [_Z20integralByMiddleQuadPdPKdS1__param_1];
	ld.param.u64 	%rd3, [_Z20integralByMiddleQuadPdPKdS1__param_2];
	cvta.to.global.u64 	%rd4, %rd2;
	cvta.to.global.u64 	%rd5, %rd3;
	ld.global.f64 	%fd1, [%rd5];
	mov.u32 	%r3, %ctaid.x;
	shl.b32 	%r4, %r3, 5;
	mov.u32 	%r5, %tid.x;
	add.s32 	%r1, %r4, %r5;
	cvt.rn.f64.u32 	%fd2, %r1;
	ld.global.f64 	%fd3, [%rd4];
	fma.rn.f64 	%fd4, %fd3, %fd2, %fd1;
	fma.rn.f64 	%fd5, %fd3, 0d3FE0000000000000, %fd4;
	mul.f64 	%fd6, %fd5, %fd5;
	shl.b32 	%r6, %r5, 3;
	mov.u32 	%r7, _ZZ20integralByMiddleQuadPdPKdS1_E3csh;
	add.s32 	%r2, %r7, %r6;
	st.shared.f64 	[%r2], %fd6;
	bar.sync 	0;
	setp.gt.u32 	%p1, %r1, 99;
	@%p1 bra 	$L__BB0_2;
	cvta.to.global.u64 	%rd6, %rd1;
	ld.shared.f64 	%fd7, [%r2];
	mul.wide.u32 	%rd7, %r1, 8;
	add.s64 	%rd8, %rd6, %rd7;
	st.global.f64 	[%rd8], %fd7;
$L__BB0_2:
	ret;

}
	// .globl	_Z16integralByTrapezPdPKdS1_
.visible .entry _Z16integralByTrapezPdPKdS1_(
	.param .u64 .ptr .align 1 _Z16integralByTrapezPdPKdS1__param_0,
	.param .u64 .ptr .align 1 _Z16integralByTrapezPdPKdS1__param_1,
	.param .u64 .ptr .align 1 _Z16integralByTrapezPdPKdS1__param_2
)
{
	.reg .pred 	%p<2>;
	.reg .b32 	%r<8>;
	.reg .b64 	%rd<9>;
	.reg .b64 	%fd<7>;
	// demoted variable
	.shared .align 8 .b8 _ZZ16integralByTrapezPdPKdS1_E3csh[256];
	ld.param.u64 	%rd1, [_Z16integralByTrapezPdPKdS1__param_0];
	ld.param.u64 	%rd2, [_Z16integralByTrapezPdPKdS1__param_1];
	ld.param.u64 	%rd3, [_Z16integralByTrapezPdPKdS1__param_2];
	cvta.to.global.u64 	%rd4, %rd2;
	cvta.to.global.u64 	%rd5, %rd3;
	ld.global.f64 	%fd1, [%rd5];
	mov.u32 	%r3, %ctaid.x;
	shl.b32 	%r4, %r3, 5;
	mov.u32 	%r5, %tid.x;
	add.s32 	%r1, %r4, %r5;
	cvt.rn.f64.u32 	%fd2, %r1;
	ld.global.f64 	%fd3, [%rd4];
	fma.rn.f64 	%fd4, %fd3, %fd2, %fd1;
	mul.f64 	%fd5, %fd4, %fd4;
	shl.b32 	%r6, %r5, 3;
	mov.u32 	%r7, _ZZ16integralByTrapezPdPKdS1_E3csh;
	add.s32 	%r2, %r7, %r6;
	st.shared.f64 	[%r2], %fd5;
	bar.sync 	0;
	setp.gt.u32 	%p1, %r1, 100;
	@%p1 bra 	$L__BB1_2;
	cvta.to.global.u64 	%rd6, %rd1;
	ld.shared.f64 	%fd6, [%r2];
	mul.wide.u32 	%rd7, %r1, 8;
	add.s64 	%rd8, %rd6, %rd7;
	st.global.f64 	[%rd8], %fd6;
$L__BB1_2:
	ret;

}


// ===== COMPILED SASS (sm_100) =====

	.target	sm_100

	.elftype	@"ET_EXEC"


//--------------------- .note.nv.tkinfo           --------------------------
	.section	.note.nv.tkinfo,"",@"SHT_NOTE"
	.sectionflags	@"SHF_NOTE_NV_TKINFO"
	.tkinfo
        /*0018*/ 	.word	0x00000002
        /*0030*/ 	.string	""
        /*0030*/ 	.string	"ptxas"
        /*0030*/ 	.string	"Cuda compilation tools, release 13.0, V13.0.88"
        /*0030*/ 	.string	"Build cuda_13.0.r13.0/compiler.36424714_0"
        /*0030*/ 	.string	"-arch sm_100 -m 64 "



//--------------------- .note.nv.cuinfo           --------------------------
	.section	.note.nv.cuinfo,"",@"SHT_NOTE"
	.sectionflags	@"SHF_NOTE_NV_CUINFO"
        /*0018*/ 	.short	0x0002
        /*001a*/ 	.short	0x0064
        /*001c*/ 	.short	0x0082
	.zero		2


//--------------------- .nv.info                  --------------------------
	.section	.nv.info,"",@"SHT_CUDA_INFO"
	.align	4


	//----- nvinfo : EIATTR_REGCOUNT
	.align		4
        /*0000*/ 	.byte	0x04, 0x2f
        /*0002*/ 	.short	(.L_1 - .L_0)
	.align		4
.L_0:
        /*0004*/ 	.word	index@(_Z20integralByMiddleQuadPdPKdS1_)
        /*0008*/ 	.word	0x0000000c


	//----- nvinfo : EIATTR_FRAME_SIZE
	.align		4
.L_1:
        /*000c*/ 	.byte	0x04, 0x11
        /*000e*/ 	.short	(.L_3 - .L_2)
	.align		4
.L_2:
        /*0010*/ 	.word	index@(_Z20integralByMiddleQuadPdPKdS1_)
        /*0014*/ 	.word	0x00000000


	//----- nvinfo : EIATTR_REGCOUNT
	.align		4
.L_3:
        /*0018*/ 	.byte	0x04, 0x2f
        /*001a*/ 	.short	(.L_5 - .L_4)
	.align		4
.L_4:
        /*001c*/ 	.word	index@(_Z16integralByTrapezPdPKdS1_)
        /*0020*/ 	.word	0x0000000c


	//----- nvinfo : EIATTR_FRAME_SIZE
	.align		4
.L_5:
        /*0024*/ 	.byte	0x04, 0x11
        /*0026*/ 	.short	(.L_7 - .L_6)
	.align		4
.L_6:
        /*0028*/ 	.word	index@(_Z16integralByTrapezPdPKdS1_)
        /*002c*/ 	.word	0x00000000


	//----- nvinfo : EIATTR_MIN_STACK_SIZE
	.align		4
.L_7:
        /*0030*/ 	.byte	0x04, 0x12
        /*0032*/ 	.short	(.L_9 - .L_8)
	.align		4
.L_8:
        /*0034*/ 	.word	index@(_Z16integralByTrapezPdPKdS1_)
        /*0038*/ 	.word	0x00000000


	//----- nvinfo : EIATTR_MIN_STACK_SIZE
	.align		4
.L_9:
        /*003c*/ 	.byte	0x04, 0x12
        /*003e*/ 	.short	(.L_11 - .L_10)
	.align		4
.L_10:
        /*0040*/ 	.word	index@(_Z20integralByMiddleQuadPdPKdS1_)
        /*0044*/ 	.word	0x00000000
.L_11:


//--------------------- .nv.compat                --------------------------
	.section	.nv.compat,"",@"SHT_CUDA_COMPAT_INFO"
	.align	4
        /*0000*/ 	.byte	0x02, 0x09, 0x00, 0x00, 0x02, 0x02, 0x01, 0x00, 0x02, 0x05, 0x05, 0x00, 0x03, 0x07, 0x01, 0x01
        /*0010*/ 	.byte	0x02, 0x03, 0x00, 0x00, 0x02, 0x06, 0x01, 0x00, 0x04, 0x0b, 0x08, 0x00, 0x01, 0x00, 0x00, 0x00
        /*0020*/ 	.byte	0x00, 0x00, 0x00, 0x00


//--------------------- .nv.info._Z16integralByTrapezPdPKdS1_ --------------------------
	.section	.nv.info._Z16integralByTrapezPdPKdS1_,"",@"SHT_CUDA_INFO"
	.sectionflags	@""
	.align	4


	//----- nvinfo : EIATTR_CUDA_API_VERSION
	.align		4
        /*0000*/ 	.byte	0x04, 0x37
        /*0002*/ 	.short	(.L_13 - .L_12)
.L_12:
        /*0004*/ 	.word	0x00000082


	//----- nvinfo : EIATTR_KPARAM_INFO
	.align		4
.L_13:
        /*0008*/ 	.byte	0x04, 0x17
        /*000a*/ 	.short	(.L_15 - .L_14)
.L_14:
        /*000c*/ 	.word	0x00000000
        /*0010*/ 	.short	0x0002
        /*0012*/ 	.short	0x0010
        /*0014*/ 	.byte	0x00, 0xf5, 0x21, 0x00


	//----- nvinfo : EIATTR_KPARAM_INFO
	.align		4
.L_15:
        /*0018*/ 	.byte	0x04, 0x17
        /*001a*/ 	.short	(.L_17 - .L_16)
.L_16:
        /*001c*/ 	.word	0x00000000
        /*0020*/ 	.short	0x0001
        /*0022*/ 	.short	0x0008
        /*0024*/ 	.byte	0x00, 0xf5, 0x21, 0x00


	//----- nvinfo : EIATTR_KPARAM_INFO
	.align		4
.L_17:
        /*0028*/ 	.byte	0x04, 0x17
        /*002a*/ 	.short	(.L_19 - .L_18)
.L_18:
        /*002c*/ 	.word	0x00000000
        /*0030*/ 	.short	0x0000
        /*0032*/ 	.short	0x0000
        /*0034*/ 	.byte	0x00, 0xf5, 0x21, 0x00


	//----- nvinfo : EIATTR_SPARSE_MMA_MASK
	.align		4
.L_19:
        /*0038*/ 	.byte	0x03, 0x50
        /*003a*/ 	.short	0x0000


	//----- nvinfo : EIATTR_MAXREG_COUNT
	.align		4
        /*003c*/ 	.byte	0x03, 0x1b
        /*003e*/ 	.short	0x00ff


	//----- nvinfo : EIATTR_NUM_BARRIERS
	.align		4
        /*0040*/ 	.byte	0x02, 0x4c
        /*0042*/ 	.byte	0x01
	.zero		1


	//----- nvinfo : EIATTR_MERCURY_ISA_VERSION
	.align		4
        /*0044*/ 	.byte	0x03, 0x5f
        /*0046*/ 	.short	0x0101


	//----- nvinfo : EIATTR_VRC_CTA_INIT_COUNT
	.align		4
        /*0048*/ 	.byte	0x02, 0x4a
	.zero		1
	.zero		1


	//----- nvinfo : EIATTR_EXIT_INSTR_OFFSETS
	.align		4
        /*004c*/ 	.byte	0x04, 0x1c
        /*004e*/ 	.short	(.L_21 - .L_20)


	//   ....[0]....
.L_20:
        /*0050*/ 	.word	0x00000130


	//   ....[1]....
        /*0054*/ 	.word	0x00000180


	//----- nvinfo : EIATTR_CBANK_PARAM_SIZE
	.align		4
.L_21:
        /*0058*/ 	.byte	0x03, 0x19
        /*005a*/ 	.short	0x0018


	//----- nvinfo : EIATTR_PARAM_CBANK
	.align		4
        /*005c*/ 	.byte	0x04, 0x0a
        /*005e*/ 	.short	(.L_23 - .L_22)
	.align		4
.L_22:
        /*0060*/ 	.word	index@(.nv.constant0._Z16integralByTrapezPdPKdS1_)
        /*0064*/ 	.short	0x0380
        /*0066*/ 	.short	0x0018


	//----- nvinfo : EIATTR_SW_WAR
	.align		4
.L_23:
        /*0068*/ 	.byte	0x04, 0x36
        /*006a*/ 	.short	(.L_25 - .L_24)
.L_24:
        /*006c*/ 	.word	0x00000008
.L_25:


//--------------------- .nv.info._Z20integralByMiddleQuadPdPKdS1_ --------------------------
	.section	.nv.info._Z20integralByMiddleQuadPdPKdS1_,"",@"SHT_CUDA_INFO"
	.sectionflags	@""
	.align	4


	//----- nvinfo : EIATTR_CUDA_API_VERSION
	.align		4
        /*0000*/ 	.byte	0x04, 0x37
        /*0002*/ 	.short	(.L_27 - .L_26)
.L_26:
        /*0004*/ 	.word	0x00000082


	//----- nvinfo : EIATTR_KPARAM_INFO
	.align		4
.L_27:
        /*0008*/ 	.byte	0x04, 0x17
        /*000a*/ 	.short	(.L_29 - .L_28)
.L_28:
        /*000c*/ 	.word	0x00000000
        /*0010*/ 	.short	0x0002
        /*0012*/ 	.short	0x0010
        /*0014*/ 	.byte	0x00, 0xf5, 0x21, 0x00


	//----- nvinfo : EIATTR_KPARAM_INFO
	.align		4
.L_29:
        /*0018*/ 	.byte	0x04, 0x17
        /*001a*/ 	.short	(.L_31 - .L_30)
.L_30:
        /*001c*/ 	.word	0x00000000
        /*0020*/ 	.short	0x0001
        /*0022*/ 	.short	0x0008
        /*0024*/ 	.byte	0x00, 0xf5, 0x21, 0x00


	//----- nvinfo : EIATTR_KPARAM_INFO
	.align		4
.L_31:
        /*0028*/ 	.byte	0x04, 0x17
        /*002a*/ 	.short	(.L_33 - .L_32)
.L_32:
        /*002c*/ 	.word	0x00000000
        /*0030*/ 	.short	0x0000
        /*0032*/ 	.short	0x0000
        /*0034*/ 	.byte	0x00, 0xf5, 0x21, 0x00


	//----- nvinfo : EIATTR_SPARSE_MMA_MASK
	.align		4
.L_33:
        /*0038*/ 	.byte	0x03, 0x50
        /*003a*/ 	.short	0x0000


	//----- nvinfo : EIATTR_MAXREG_COUNT
	.align		4
        /*003c*/ 	.byte	0x03, 0x1b
        /*003e*/ 	.short	0x00ff


	//----- nvinfo : EIATTR_NUM_BARRIERS
	.align		4
        /*0040*/ 	.byte	0x02, 0x4c
        /*0042*/ 	.byte	0x01
	.zero		1


	//----- nvinfo : EIATTR_MERCURY_ISA_VERSION
	.align		4
        /*0044*/ 	.byte	0x03, 0x5f
        /*0046*/ 	.short	0x0101


	//----- nvinfo : EIATTR_VRC_CTA_INIT_COUNT
	.align		4
        /*0048*/ 	.byte	0x02, 0x4a
	.zero		1
	.zero		1


	//----- nvinfo : EIATTR_EXIT_INSTR_OFFSETS
	.align		4
        /*004c*/ 	.byte	0x04, 0x1c
        /*004e*/ 	.short	(.L_35 - .L_34)


	//   ....[0]....
.L_34:
        /*0050*/ 	.word	0x00000140


	//   ....[1]....
        /*0054*/ 	.word	0x00000190


	//----- nvinfo : EIATTR_CBANK_PARAM_SIZE
	.align		4
.L_35:
        /*0058*/ 	.byte	0x03, 0x19
        /*005a*/ 	.short	0x0018


	//----- nvinfo : EIATTR_PARAM_CBANK
	.align		4
        /*005c*/ 	.byte	0x04, 0x0a
        /*005e*/ 	.short	(.L_37 - .L_36)
	.align		4
.L_36:
        /*0060*/ 	.word	index@(.nv.constant0._Z20integralByMiddleQuadPdPKdS1_)
        /*0064*/ 	.short	0x0380
        /*0066*/ 	.short	0x0018


	//----- nvinfo : EIATTR_SW_WAR
	.align		4
.L_37:
        /*0068*/ 	.byte	0x04, 0x36
        /*006a*/ 	.short	(.L_39 - .L_38)
.L_38:
        /*006c*/ 	.word	0x00000008
.L_39:


//--------------------- .nv.callgraph             --------------------------
	.section	.nv.callgraph,"",@"SHT_CUDA_CALLGRAPH"
	.align	4
	.sectionentsize	8
	.align		4
        /*0000*/ 	.word	0x00000000
	.align		4
        /*0004*/ 	.word	0xffffffff
	.align		4
        /*0008*/ 	.word	0x00000000
	.align		4
        /*000c*/ 	.word	0xfffffffe
	.align		4
        /*0010*/ 	.word	0x00000000
	.align		4
        /*0014*/ 	.word	0xfffffffd
	.align		4
        /*0018*/ 	.word	0x00000000
	.align		4
        /*001c*/ 	.word	0xfffffffc


//--------------------- .text._Z16integralByTrapezPdPKdS1_ --------------------------
	.section	.text._Z16integralByTrapezPdPKdS1_,"ax",@progbits
	.align	128
        .global         _Z16integralByTrapezPdPKdS1_
        .type           _Z16integralByTrapezPdPKdS1_,@function
        .size           _Z16integralByTrapezPdPKdS1_,(.L_x_2 - _Z16integralByTrapezPdPKdS1_)
        .other          _Z16integralByTrapezPdPKdS1_,@"STO_CUDA_ENTRY STV_DEFAULT"
_Z16integralByTrapezPdPKdS1_:
.text._Z16integralByTrapezPdPKdS1_:
[----:B------:R-:W-:Y:S08]  /*0000*/  LDC R1, c[0x0][0x37c] ;  /* 0x0000df00ff017b82 */ /* 0x000ff00000000800 */
[----:B------:R-:W0:Y:S01]  /*0010*/  LDC.64 R2, c[0x0][0x390] ;  /* 0x0000e400ff027b82 */ /* 0x000e220000000a00 */
[----:B------:R-:W0:Y:S07]  /*0020*/  LDCU.64 UR6, c[0x0][0x358] ;  /* 0x00006b00ff0677ac */ /* 0x000e2e0008000a00 */
[----:B------:R-:W1:Y:S01]  /*0030*/  LDC.64 R6, c[0x0][0x388] ;  /* 0x0000e200ff067b82 */ /* 0x000e620000000a00 */
[----:B0-----:R-:W2:Y:S04]  /*0040*/  LDG.E.64 R2, desc[UR6][R2.64] ;  /* 0x0000000602027981 */ /* 0x001ea8000c1e1b00 */
[----:B-1----:R-:W2:Y:S03]  /*0050*/  LDG.E.64 R6, desc[UR6][R6.64] ;  /* 0x0000000606067981 */ /* 0x002ea6000c1e1b00 */
[----:B------:R-:W0:Y:S01]  /*0060*/  S2UR UR5, SR_CgaCtaId ;  /* 0x00000000000579c3 */ /* 0x000e220000008800 */
[----:B------:R-:W-:Y:S01]  /*0070*/  UMOV UR4, 0x400 ;  /* 0x0000040000047882 */ /* 0x000fe20000000000 */
[----:B------:R-:W1:Y:S01]  /*0080*/  S2R R9, SR_CTAID.X ;  /* 0x0000000000097919 */ /* 0x000e620000002500 */
[----:B------:R-:W1:Y:S01]  /*0090*/  S2R R0, SR_TID.X ;  /* 0x0000000000007919 */ /* 0x000e620000002100 */
[----:B0-----:R-:W-:Y:S01]  /*00a0*/  ULEA UR4, UR5, UR4, 0x18 ;  /* 0x0000000405047291 */ /* 0x001fe2000f8ec0ff */
[----:B-1----:R-:W-:-:S04]  /*00b0*/  LEA R9, R9, R0, 0x5 ;  /* 0x0000000009097211 */ /* 0x002fc800078e28ff */
[----:B------:R-:W2:Y:S01]  /*00c0*/  I2F.F64.U32 R4, R9 ;  /* 0x0000000900047312 */ /* 0x000ea20000201800 */
[----:B------:R-:W-:Y:S01]  /*00d0*/  ISETP.GT.U32.AND P0, PT, R9, 0x64, PT ;  /* 0x000000640900780c */ /* 0x000fe20003f04070 */
[----:B--2---:R-:W-:Y:S01]  /*00e0*/  DFMA R4, R4, R6, R2 ;  /* 0x000000060404722b */ /* 0x004fe20000000002 */
[----:B------:R-:W-:-:S07]  /*00f0*/  LEA R3, R0, UR4, 0x3 ;  /* 0x0000000400037c11 */ /* 0x000fce000f8e18ff */
[----:B------:R-:W-:-:S07]  /*0100*/  DMUL R4, R4, R4 ;  /* 0x0000000404047228 */ /* 0x000fce0000000000 */
[----:B------:R0:W-:Y:S01]  /*0110*/  STS.64 [R3], R4 ;  /* 0x0000000403007388 */ /* 0x0001e20000000a00 */
[----:B------:R-:W-:Y:S06]  /*0120*/  BAR.SYNC.DEFER_BLOCKING 0x0 ;  /* 0x0000000000007b1d */ /* 0x000fec0000010000 */
[----:B------:R-:W-:Y:S05]  /*0130*/  @P0 EXIT ;  /* 0x000000000000094d */ /* 0x000fea0003800000 */
[----:B0-----:R-:W0:Y:S01]  /*0140*/  LDS.64 R2, [R3] ;  /* 0x0000000003027984 */ /* 0x001e220000000a00 */
[----:B------:R-:W1:Y:S02]  /*0150*/  LDC.64 R4, c[0x0][0x380] ;  /* 0x0000e000ff047b82 */ /* 0x000e640000000a00 */
[----:B-1----:R-:W-:-:S05]  /*0160*/  IMAD.WIDE.U32 R4, R9, 0x8, R4 ;  /* 0x0000000809047825 */ /* 0x002fca00078e0004 */
[----:B0-----:R-:W-:Y:S01]  /*0170*/  STG.E.64 desc[UR6][R4.64], R2 ;  /* 0x0000000204007986 */ /* 0x001fe2000c101b06 */
[----:B------:R-:W-:Y:S05]  /*0180*/  EXIT ;  /* 0x000000000000794d */ /* 0x000fea0003800000 */
.L_x_0:
[----:B------:R-:W-:-:S00]  /*0190*/  BRA `(.L_x_0) ;  /* 0xfffffffc00fc7947 */ /* 0x000fc0000383ffff */
[----:B------:R-:W-:-:S00]  /*01a0*/  NOP ;  /* 0x0000000000007918 */ /* 0x000fc00000000000 */
        /* <DEDUP_REMOVED lines=13> */
.L_x_2:


//--------------------- .text._Z20integralByMiddleQuadPdPKdS1_ --------------------------
	.section	.text._Z20integralByMiddleQuadPdPKdS1_,"ax",@progbits
	.align	128
        .global         _Z20integralByMiddleQuadPdPKdS1_
        .type           _Z20integralByMiddleQuadPdPKdS1_,@function
        .size           _Z20integralByMiddleQuadPdPKdS1_,(.L_x_3 - _Z20integralByMiddleQuadPdPKdS1_)
        .other          _Z20integralByMiddleQuadPdPKdS1_,@"STO_CUDA_ENTRY STV_DEFAULT"
_Z20integralByMiddleQuadPdPKdS1_:
.text._Z20integralByMiddleQuadPdPKdS1_:
        /* <DEDUP_REMOVED lines=16> */
[----:B------:R-:W-:-:S08]  /*0100*/  DFMA R4, R6, 0.5, R4 ;  /* 0x3fe000000604782b */ /* 0x000fd00000000004 */
        /* <DEDUP_REMOVED lines=9> */
.L_x_1:
        /* <DEDUP_REMOVED lines=14> */
.L_x_3:


//--------------------- .nv.shared._Z16integralByTrapezPdPKdS1_ --------------------------
	.section	.nv.shared._Z16integralByTrapezPdPKdS1_,"aw",@nobits
	.sectionflags	@""
	.align	8
.nv.shared._Z16integralByTrapezPdPKdS1_:
	.zero		1280


//--------------------- .nv.shared.reserved.0     --------------------------
	.section	.nv.shared.reserved.0,"aw",@nobits
	.weak		__nv_reservedSMEM_offset_0_alias
	.size		__nv_reservedSMEM_offset_0_alias, 0, 64
	.other		__nv_reservedSMEM_offset_0_alias,@"STO_CUDA_RESERVED_SHARED STV_DEFAULT"
__nv_reservedSMEM_offset_0_alias:
	.zero		0
	.zero		64


//--------------------- .nv.shared._Z20integralByMiddleQuadPdPKdS1_ --------------------------
	.section	.nv.shared._Z20integralByMiddleQuadPdPKdS1_,"aw",@nobits
	.sectionflags	@""
	.align	8
.nv.shared._Z20integralByMiddleQuadPdPKdS1_:
	.zero		1280


//--------------------- .nv.constant0._Z16integralByTrapezPdPKdS1_ --------------------------
	.section	.nv.constant0._Z16integralByTrapezPdPKdS1_,"a",@progbits
	.sectionflags	@""
	.align	4
.nv.constant0._Z16integralByTrapezPdPKdS1_:
	.zero		920


//--------------------- .nv.constant0._Z20integralByMiddleQuadPdPKdS1_ --------------------------
	.section	.nv.constant0._Z20integralByMiddleQuadPdPKdS1_,"a",@progbits
	.sectionflags	@""
	.align	4
.nv.constant0._Z20integralByMiddleQuadPdPKdS1_:
	.zero		920


//--------------------- SYMBOLS --------------------------

	.type		.nv.reservedSmem.offset0,@object
	.size		.nv.reservedSmem.offset0,0x4
	.type		.nv.reservedSmem.cap,@object
	.size		.nv.reservedSmem.cap,0x4
